//
// Generated by NVIDIA NVVM Compiler
//
// Compiler Build ID: CL-36424714
// Cuda compilation tools, release 13.0, V13.0.88
// Based on NVVM 20.0.0
//

.version 9.0
.target sm_100
.address_size 64

	// .globl	_Z9histogramPiS_i

.visible .entry _Z9histogramPiS_i(
	.param .u64 .ptr .align 1 _Z9histogramPiS_i_param_0,
	.param .u64 .ptr .align 1 _Z9histogramPiS_i_param_1,
	.param .u32 _Z9histogramPiS_i_param_2
)
{


	ret;

}


// ===== COMPILED SASS (sm_100) =====

	.target	sm_100

	.elftype	@"ET_EXEC"


//--------------------- .note.nv.tkinfo           --------------------------
	.section	.note.nv.tkinfo,"",@"SHT_NOTE"
	.sectionflags	@"SHF_NOTE_NV_TKINFO"
	.tkinfo
        /*0018*/ 	.word	0x00000002
        /*0030*/ 	.string	""
        /*0030*/ 	.string	"ptxas"
        /*0030*/ 	.string	"Cuda compilation tools, release 13.0, V13.0.88"
        /*0030*/ 	.string	"Build cuda_13.0.r13.0/compiler.36424714_0"
        /*0030*/ 	.string	"-arch sm_100 -m 64 "



//--------------------- .note.nv.cuinfo           --------------------------
	.section	.note.nv.cuinfo,"",@"SHT_NOTE"
	.sectionflags	@"SHF_NOTE_NV_CUINFO"
        /*0018*/ 	.short	0x0002
        /*001a*/ 	.short	0x0064
        /*001c*/ 	.short	0x0082
	.zero		2


//--------------------- .nv.info                  --------------------------
	.section	.nv.info,"",@"SHT_CUDA_INFO"
	.align	4


	//----- nvinfo : EIATTR_REGCOUNT
	.align		4
        /*0000*/ 	.byte	0x04, 0x2f
        /*0002*/ 	.short	(.L_1 - .L_0)
	.align		4
.L_0:
        /*0004*/ 	.word	index@(_Z9histogramPiS_i)
        /*0008*/ 	.word	0x00000004


	//----- nvinfo : EIATTR_FRAME_SIZE
	.align		4
.L_1:
        /*000c*/ 	.byte	0x04, 0x11
        /*000e*/ 	.short	(.L_3 - .L_2)
	.align		4
.L_2:
        /*0010*/ 	.word	index@(_Z9histogramPiS_i)
        /*0014*/ 	.word	0x00000000


	//----- nvinfo : EIATTR_MIN_STACK_SIZE
	.align		4
.L_3:
        /*0018*/ 	.byte	0x04, 0x12
        /*001a*/ 	.short	(.L_5 - .L_4)
	.align		4
.L_4:
        /*001c*/ 	.word	index@(_Z9histogramPiS_i)
        /*0020*/ 	.word	0x00000000
.L_5:


//--------------------- .nv.compat                --------------------------
	.section	.nv.compat,"",@"SHT_CUDA_COMPAT_INFO"
	.align	4
        /*0000*/ 	.byte	0x02, 0x09, 0x00, 0x00, 0x02, 0x02, 0x01, 0x00, 0x02, 0x05, 0x05, 0x00, 0x03, 0x07, 0x01, 0x01
        /*0010*/ 	.byte	0x02, 0x03, 0x00, 0x00, 0x02, 0x06, 0x01, 0x00, 0x04, 0x0b, 0x08, 0x00, 0x09, 0x00, 0x00, 0x00
        /*0020*/ 	.byte	0x00, 0x00, 0x00, 0x00


//--------------------- .nv.info._Z9histogramPiS_i --------------------------
	.section	.nv.info._Z9histogramPiS_i,"",@"SHT_CUDA_INFO"
	.sectionflags	@""
	.align	4


	//----- nvinfo : EIATTR_CUDA_API_VERSION
	.align		4
        /*0000*/ 	.byte	0x04, 0x37
        /*0002*/ 	.short	(.L_7 - .L_6)
.L_6:
        /*0004*/ 	.word	0x00000082


	//----- nvinfo : EIATTR_KPARAM_INFO
	.align		4
.L_7:
        /*0008*/ 	.byte	0x04, 0x17
        /*000a*/ 	.short	(.L_9 - .L_8)
.L_8:
        /*000c*/ 	.word	0x00000000
        /*0010*/ 	.short	0x0002
        /*0012*/ 	.short	0x0010
        /*0014*/ 	.byte	0x00, 0xf0, 0x11, 0x00


	//----- nvinfo : EIATTR_KPARAM_INFO
	.align		4
.L_9:
        /*0018*/ 	.byte	0x04, 0x17
        /*001a*/ 	.short	(.L_11 - .L_10)
.L_10:
        /*001c*/ 	.word	0x00000000
        /*0020*/ 	.short	0x0001
        /*0022*/ 	.short	0x0008
        /*0024*/ 	.byte	0x00, 0xf5, 0x21, 0x00


	//----- nvinfo : EIATTR_KPARAM_INFO
	.align		4
.L_11:
        /*0028*/ 	.byte	0x04, 0x17
        /*002a*/ 	.short	(.L_13 - .L_12)
.L_12:
        /*002c*/ 	.word	0x00000000
        /*0030*/ 	.short	0x0000
        /*0032*/ 	.short	0x0000
        /*0034*/ 	.byte	0x00, 0xf5, 0x21, 0x00


	//----- nvinfo : EIATTR_SPARSE_MMA_MASK
	.align		4
.L_13:
        /*0038*/ 	.byte	0x03, 0x50
        /*003a*/ 	.short	0x0000


	//----- nvinfo : EIATTR_MAXREG_COUNT
	.align		4
        /*003c*/ 	.byte	0x03, 0x1b
        /*003e*/ 	.short	0x00ff


	//----- nvinfo : EIATTR_MERCURY_ISA_VERSION
	.align		4
        /*0040*/ 	.byte	0x03, 0x5f
        /*0042*/ 	.short	0x0101


	//----- nvinfo : EIATTR_VRC_CTA_INIT_COUNT
	.align		4
        /*0044*/ 	.byte	0x02, 0x4a
	.zero		1
	.zero		1


	//----- nvinfo : EIATTR_EXIT_INSTR_OFFSETS
	.align		4
        /*0048*/ 	.byte	0x04, 0x1c
        /*004a*/ 	.short	(.L_15 - .L_14)


	//   ....[0]....
.L_14:
        /*004c*/ 	.word	0x00000010


	//----- nvinfo : EIATTR_CBANK_PARAM_SIZE
	.align		4
.L_15:
        /*0050*/ 	.byte	0x03, 0x19
        /*0052*/ 	.short	0x0014


	//----- nvinfo : EIATTR_PARAM_CBANK
	.align		4
        /*0054*/ 	.byte	0x04, 0x0a
        /*0056*/ 	.short	(.L_17 - .L_16)
	.align		4
.L_16:
        /*0058*/ 	.word	index@(.nv.constant0._Z9histogramPiS_i)
        /*005c*/ 	.short	0x0380
        /*005e*/ 	.short	0x0014


	//----- nvinfo : EIATTR_SW_WAR
	.align		4
.L_17:
        /*0060*/ 	.byte	0x04, 0x36
        /*0062*/ 	.short	(.L_19 - .L_18)
.L_18:
        /*0064*/ 	.word	0x00000008
.L_19:


//--------------------- .nv.callgraph             --------------------------
	.section	.nv.callgraph,"",@"SHT_CUDA_CALLGRAPH"
	.align	4
	.sectionentsize	8
	.align		4
        /*0000*/ 	.word	0x00000000
	.align		4
        /*0004*/ 	.word	0xffffffff
	.align		4
        /*0008*/ 	.word	0x00000000
	.align		4
        /*000c*/ 	.word	0xfffffffe
	.align		4
        /*0010*/ 	.word	0x00000000
	.align		4
        /*0014*/ 	.word	0xfffffffd
	.align		4
        /*0018*/ 	.word	0x00000000
	.align		4
        /*001c*/ 	.word	0xfffffffc


//--------------------- .text._Z9histogramPiS_i   --------------------------
	.section	.text._Z9histogramPiS_i,"ax",@progbits
	.align	128
        .global         _Z9histogramPiS_i
        .type           _Z9histogramPiS_i,@function
        .size           _Z9histogramPiS_i,(.L_x_1 - _Z9histogramPiS_i)
        .other          _Z9histogramPiS_i,@"STO_CUDA_ENTRY STV_DEFAULT"
_Z9histogramPiS_i:
.text._Z9histogramPiS_i:
[----:B------:R-:W-:Y:S01]  /*0000*/  LDC R1, c[0x0][0x37c] ;  /* 0x0000df00ff017b82 */ /* 0x000fe20000000800 */
[----:B------:R-:W-:Y:S05]  /*0010*/  EXIT ;  /* 0x000000000000794d */ /* 0x000fea0003800000 */
.L_x_0:
[----:B------:R-:W-:-:S00]  /*0020*/  BRA `(.L_x_0) ;  /* 0xfffffffc00fc7947 */ /* 0x000fc0000383ffff */
[----:B------:R-:W-:-:S00]  /*0030*/  NOP ;  /* 0x0000000000007918 */ /* 0x000fc00000000000 */
        /* <DEDUP_REMOVED lines=12> */
.L_x_1:


//--------------------- .nv.shared.reserved.0     --------------------------
	.section	.nv.shared.reserved.0,"aw",@nobits
	.weak		__nv_reservedSMEM_offset_0_alias
	.size		__nv_reservedSMEM_offset_0_alias, 0, 64
	.other		__nv_reservedSMEM_offset_0_alias,@"STO_CUDA_RESERVED_SHARED STV_DEFAULT"
__nv_reservedSMEM_offset_0_alias:
	.zero		0
	.zero		64


//--------------------- .nv.constant0._Z9histogramPiS_i --------------------------
	.section	.nv.constant0._Z9histogramPiS_i,"a",@progbits
	.sectionflags	@""
	.align	4
.nv.constant0._Z9histogramPiS_i:
	.zero		916


//--------------------- SYMBOLS --------------------------

	.type		.nv.reservedSmem.offset0,@object
	.size		.nv.reservedSmem.offset0,0x4
